//
// Generated by NVIDIA NVVM Compiler
//
// Compiler Build ID: CL-36424714
// Cuda compilation tools, release 13.0, V13.0.88
// Based on NVVM 20.0.0
//

.version 9.0
.target sm_100
.address_size 64

	// .globl	kernel
.extern .func  (.param .b32 func_retval0) vprintf
(
	.param .b64 vprintf_param_0,
	.param .b64 vprintf_param_1
)
;
.global .align 1 .b8 $str[13] = {37, 100, 44, 32, 57, 57, 57, 44, 32, 37, 100, 10};
.global .align 1 .b8 $str$1[14] = {37, 100, 44, 32, 37, 100, 44, 32, 37, 46, 51, 102, 10};

.visible .entry kernel(
	.param .u64 .ptr .align 1 kernel_param_0,
	.param .u64 .ptr .align 1 kernel_param_1,
	.param .u32 kernel_param_2,
	.param .u32 kernel_param_3,
	.param .u32 kernel_param_4
)
{
	.local .align 16 .b8 	__local_depot0[16];
	.reg .b64 	%SP;
	.reg .b64 	%SPL;
	.reg .pred 	%p<14>;
	.reg .b32 	%r<100>;
	.reg .b32 	%f<3>;
	.reg .b64 	%rd<222>;
	.reg .b64 	%fd<2>;

	mov.u64 	%SPL, __local_depot0;
	cvta.local.u64 	%SP, %SPL;
	ld.param.u64 	%rd6, [kernel_param_0];
	ld.param.u64 	%rd7, [kernel_param_1];
	cvta.to.global.u64 	%rd1, %rd6;
	add.u64 	%rd8, %SP, 0;
	add.u64 	%rd2, %SPL, 0;
	// begin inline asm
	mov.u32 %r16, %smid;
	// end inline asm
	mov.u32 	%r17, %tid.x;
	setp.ne.s32 	%p1, %r17, 0;
	@%p1 bra 	$L__BB0_16;
	and.b32  	%r18, %r16, 1;
	setp.eq.b32 	%p2, %r18, 1;
	@%p2 bra 	$L__BB0_16;
	setp.gt.u32 	%p3, %r16, 12;
	setp.ne.s32 	%p4, %r16, 110;
	and.pred  	%p5, %p3, %p4;
	@%p5 bra 	$L__BB0_16;
	setp.eq.s32 	%p6, %r16, 110;
	selp.b32 	%r2, 14, %r16, %p6;
$L__BB0_4:
	// begin inline asm
	atom.global.cas.b32 %r19, [%rd7], %r2, %r2;
	// end inline asm
	setp.eq.s32 	%p7, %r19, %r2;
	@%p7 bra 	$L__BB0_6;
	mov.b32 	%r22, 100000;
	// begin inline asm
	nanosleep.u32 %r22;
	// end inline asm
	bra.uni 	$L__BB0_4;
$L__BB0_6:
	setp.ne.s32 	%p8, %r16, 0;
	mov.b32 	%r97, 0;
	@%p8 bra 	$L__BB0_9;
	mov.b32 	%r93, 0;
	mov.u64 	%rd193, $str;
	mov.u32 	%r97, %r93;
$L__BB0_8:
	shl.b32 	%r50, %r93, 6;
	cvt.u64.u32 	%rd111, %r50;
	mul.wide.u32 	%rd112, %r50, 4;
	add.s64 	%rd113, %rd6, %rd112;
	cvt.u64.u32 	%rd114, %r97;
	add.s64 	%rd115, %rd111, %rd114;
	shl.b64 	%rd116, %rd115, 2;
	add.s64 	%rd117, %rd1, %rd116;
	ld.global.u32 	%r51, [%rd117];
	add.s32 	%r52, %r51, %r97;
	mul.wide.u32 	%rd118, %r52, 4;
	add.s64 	%rd12, %rd113, %rd118;
	// begin inline asm
	discard.global.L2 [%rd12], 128;
	// end inline asm
	// begin inline asm
	mov.u64 	%rd11, %clock64;
	// end inline asm
	// begin inline asm
	ld.global.cg.u32 %r25, [%rd12];
	// end inline asm
	add.s32 	%r53, %r25, %r52;
	// begin inline asm
	mov.u64 	%rd13, %clock64;
	// end inline asm
	mul.wide.u32 	%rd119, %r53, 4;
	add.s64 	%rd16, %rd113, %rd119;
	// begin inline asm
	discard.global.L2 [%rd16], 128;
	// end inline asm
	// begin inline asm
	mov.u64 	%rd15, %clock64;
	// end inline asm
	// begin inline asm
	ld.global.cg.u32 %r26, [%rd16];
	// end inline asm
	add.s32 	%r54, %r26, %r53;
	// begin inline asm
	mov.u64 	%rd17, %clock64;
	// end inline asm
	mul.wide.u32 	%rd120, %r54, 4;
	add.s64 	%rd20, %rd113, %rd120;
	// begin inline asm
	discard.global.L2 [%rd20], 128;
	// end inline asm
	add.s64 	%rd121, %rd11, %rd15;
	// begin inline asm
	mov.u64 	%rd19, %clock64;
	// end inline asm
	// begin inline asm
	ld.global.cg.u32 %r27, [%rd20];
	// end inline asm
	add.s32 	%r55, %r27, %r54;
	// begin inline asm
	mov.u64 	%rd21, %clock64;
	// end inline asm
	mul.wide.u32 	%rd122, %r55, 4;
	add.s64 	%rd24, %rd113, %rd122;
	// begin inline asm
	discard.global.L2 [%rd24], 128;
	// end inline asm
	add.s64 	%rd123, %rd13, %rd17;
	add.s64 	%rd124, %rd121, %rd19;
	// begin inline asm
	mov.u64 	%rd23, %clock64;
	// end inline asm
	// begin inline asm
	ld.global.cg.u32 %r28, [%rd24];
	// end inline asm
	add.s32 	%r56, %r28, %r55;
	// begin inline asm
	mov.u64 	%rd25, %clock64;
	// end inline asm
	mul.wide.u32 	%rd125, %r56, 4;
	add.s64 	%rd28, %rd113, %rd125;
	// begin inline asm
	discard.global.L2 [%rd28], 128;
	// end inline asm
	add.s64 	%rd126, %rd123, %rd21;
	add.s64 	%rd127, %rd124, %rd23;
	// begin inline asm
	mov.u64 	%rd27, %clock64;
	// end inline asm
	// begin inline asm
	ld.global.cg.u32 %r29, [%rd28];
	// end inline asm
	add.s32 	%r57, %r29, %r56;
	// begin inline asm
	mov.u64 	%rd29, %clock64;
	// end inline asm
	mul.wide.u32 	%rd128, %r57, 4;
	add.s64 	%rd32, %rd113, %rd128;
	// begin inline asm
	discard.global.L2 [%rd32], 128;
	// end inline asm
	add.s64 	%rd129, %rd126, %rd25;
	add.s64 	%rd130, %rd127, %rd27;
	// begin inline asm
	mov.u64 	%rd31, %clock64;
	// end inline asm
	// begin inline asm
	ld.global.cg.u32 %r30, [%rd32];
	// end inline asm
	add.s32 	%r58, %r30, %r57;
	// begin inline asm
	mov.u64 	%rd33, %clock64;
	// end inline asm
	mul.wide.u32 	%rd131, %r58, 4;
	add.s64 	%rd36, %rd113, %rd131;
	// begin inline asm
	discard.global.L2 [%rd36], 128;
	// end inline asm
	add.s64 	%rd132, %rd129, %rd29;
	add.s64 	%rd133, %rd130, %rd31;
	// begin inline asm
	mov.u64 	%rd35, %clock64;
	// end inline asm
	// begin inline asm
	ld.global.cg.u32 %r31, [%rd36];
	// end inline asm
	add.s32 	%r59, %r31, %r58;
	// begin inline asm
	mov.u64 	%rd37, %clock64;
	// end inline asm
	mul.wide.u32 	%rd134, %r59, 4;
	add.s64 	%rd40, %rd113, %rd134;
	// begin inline asm
	discard.global.L2 [%rd40], 128;
	// end inline asm
	add.s64 	%rd135, %rd132, %rd33;
	add.s64 	%rd136, %rd133, %rd35;
	// begin inline asm
	mov.u64 	%rd39, %clock64;
	// end inline asm
	// begin inline asm
	ld.global.cg.u32 %r32, [%rd40];
	// end inline asm
	add.s32 	%r60, %r32, %r59;
	// begin inline asm
	mov.u64 	%rd41, %clock64;
	// end inline asm
	mul.wide.u32 	%rd137, %r60, 4;
	add.s64 	%rd44, %rd113, %rd137;
	// begin inline asm
	discard.global.L2 [%rd44], 128;
	// end inline asm
	add.s64 	%rd138, %rd135, %rd37;
	add.s64 	%rd139, %rd136, %rd39;
	// begin inline asm
	mov.u64 	%rd43, %clock64;
	// end inline asm
	// begin inline asm
	ld.global.cg.u32 %r33, [%rd44];
	// end inline asm
	add.s32 	%r61, %r33, %r60;
	// begin inline asm
	mov.u64 	%rd45, %clock64;
	// end inline asm
	mul.wide.u32 	%rd140, %r61, 4;
	add.s64 	%rd48, %rd113, %rd140;
	// begin inline asm
	discard.global.L2 [%rd48], 128;
	// end inline asm
	add.s64 	%rd141, %rd138, %rd41;
	add.s64 	%rd142, %rd139, %rd43;
	// begin inline asm
	mov.u64 	%rd47, %clock64;
	// end inline asm
	// begin inline asm
	ld.global.cg.u32 %r34, [%rd48];
	// end inline asm
	add.s32 	%r62, %r34, %r61;
	// begin inline asm
	mov.u64 	%rd49, %clock64;
	// end inline asm
	mul.wide.u32 	%rd143, %r62, 4;
	add.s64 	%rd52, %rd113, %rd143;
	// begin inline asm
	discard.global.L2 [%rd52], 128;
	// end inline asm
	add.s64 	%rd144, %rd141, %rd45;
	add.s64 	%rd145, %rd142, %rd47;
	// begin inline asm
	mov.u64 	%rd51, %clock64;
	// end inline asm
	// begin inline asm
	ld.global.cg.u32 %r35, [%rd52];
	// end inline asm
	add.s32 	%r63, %r35, %r62;
	// begin inline asm
	mov.u64 	%rd53, %clock64;
	// end inline asm
	mul.wide.u32 	%rd146, %r63, 4;
	add.s64 	%rd56, %rd113, %rd146;
	// begin inline asm
	discard.global.L2 [%rd56], 128;
	// end inline asm
	add.s64 	%rd147, %rd144, %rd49;
	add.s64 	%rd148, %rd145, %rd51;
	// begin inline asm
	mov.u64 	%rd55, %clock64;
	// end inline asm
	// begin inline asm
	ld.global.cg.u32 %r36, [%rd56];
	// end inline asm
	add.s32 	%r64, %r36, %r63;
	// begin inline asm
	mov.u64 	%rd57, %clock64;
	// end inline asm
	mul.wide.u32 	%rd149, %r64, 4;
	add.s64 	%rd60, %rd113, %rd149;
	// begin inline asm
	discard.global.L2 [%rd60], 128;
	// end inline asm
	add.s64 	%rd150, %rd147, %rd53;
	add.s64 	%rd151, %rd148, %rd55;
	// begin inline asm
	mov.u64 	%rd59, %clock64;
	// end inline asm
	// begin inline asm
	ld.global.cg.u32 %r37, [%rd60];
	// end inline asm
	add.s32 	%r65, %r37, %r64;
	// begin inline asm
	mov.u64 	%rd61, %clock64;
	// end inline asm
	mul.wide.u32 	%rd152, %r65, 4;
	add.s64 	%rd64, %rd113, %rd152;
	// begin inline asm
	discard.global.L2 [%rd64], 128;
	// end inline asm
	add.s64 	%rd153, %rd150, %rd57;
	add.s64 	%rd154, %rd151, %rd59;
	// begin inline asm
	mov.u64 	%rd63, %clock64;
	// end inline asm
	// begin inline asm
	ld.global.cg.u32 %r38, [%rd64];
	// end inline asm
	add.s32 	%r66, %r38, %r65;
	// begin inline asm
	mov.u64 	%rd65, %clock64;
	// end inline asm
	mul.wide.u32 	%rd155, %r66, 4;
	add.s64 	%rd68, %rd113, %rd155;
	// begin inline asm
	discard.global.L2 [%rd68], 128;
	// end inline asm
	add.s64 	%rd156, %rd153, %rd61;
	add.s64 	%rd157, %rd154, %rd63;
	// begin inline asm
	mov.u64 	%rd67, %clock64;
	// end inline asm
	// begin inline asm
	ld.global.cg.u32 %r39, [%rd68];
	// end inline asm
	add.s32 	%r67, %r39, %r66;
	// begin inline asm
	mov.u64 	%rd69, %clock64;
	// end inline asm
	mul.wide.u32 	%rd158, %r67, 4;
	add.s64 	%rd72, %rd113, %rd158;
	// begin inline asm
	discard.global.L2 [%rd72], 128;
	// end inline asm
	add.s64 	%rd159, %rd156, %rd65;
	add.s64 	%rd160, %rd157, %rd67;
	// begin inline asm
	mov.u64 	%rd71, %clock64;
	// end inline asm
	// begin inline asm
	ld.global.cg.u32 %r40, [%rd72];
	// end inline asm
	add.s32 	%r68, %r40, %r67;
	// begin inline asm
	mov.u64 	%rd73, %clock64;
	// end inline asm
	mul.wide.u32 	%rd161, %r68, 4;
	add.s64 	%rd76, %rd113, %rd161;
	// begin inline asm
	discard.global.L2 [%rd76], 128;
	// end inline asm
	add.s64 	%rd162, %rd159, %rd69;
	add.s64 	%rd163, %rd160, %rd71;
	// begin inline asm
	mov.u64 	%rd75, %clock64;
	// end inline asm
	// begin inline asm
	ld.global.cg.u32 %r41, [%rd76];
	// end inline asm
	add.s32 	%r69, %r41, %r68;
	// begin inline asm
	mov.u64 	%rd77, %clock64;
	// end inline asm
	mul.wide.u32 	%rd164, %r69, 4;
	add.s64 	%rd80, %rd113, %rd164;
	// begin inline asm
	discard.global.L2 [%rd80], 128;
	// end inline asm
	add.s64 	%rd165, %rd162, %rd73;
	add.s64 	%rd166, %rd163, %rd75;
	// begin inline asm
	mov.u64 	%rd79, %clock64;
	// end inline asm
	// begin inline asm
	ld.global.cg.u32 %r42, [%rd80];
	// end inline asm
	add.s32 	%r70, %r42, %r69;
	// begin inline asm
	mov.u64 	%rd81, %clock64;
	// end inline asm
	mul.wide.u32 	%rd167, %r70, 4;
	add.s64 	%rd84, %rd113, %rd167;
	// begin inline asm
	discard.global.L2 [%rd84], 128;
	// end inline asm
	add.s64 	%rd168, %rd165, %rd77;
	add.s64 	%rd169, %rd166, %rd79;
	// begin inline asm
	mov.u64 	%rd83, %clock64;
	// end inline asm
	// begin inline asm
	ld.global.cg.u32 %r43, [%rd84];
	// end inline asm
	add.s32 	%r71, %r43, %r70;
	// begin inline asm
	mov.u64 	%rd85, %clock64;
	// end inline asm
	mul.wide.u32 	%rd170, %r71, 4;
	add.s64 	%rd88, %rd113, %rd170;
	// begin inline asm
	discard.global.L2 [%rd88], 128;
	// end inline asm
	add.s64 	%rd171, %rd168, %rd81;
	add.s64 	%rd172, %rd169, %rd83;
	// begin inline asm
	mov.u64 	%rd87, %clock64;
	// end inline asm
	// begin inline asm
	ld.global.cg.u32 %r44, [%rd88];
	// end inline asm
	add.s32 	%r72, %r44, %r71;
	// begin inline asm
	mov.u64 	%rd89, %clock64;
	// end inline asm
	mul.wide.u32 	%rd173, %r72, 4;
	add.s64 	%rd92, %rd113, %rd173;
	// begin inline asm
	discard.global.L2 [%rd92], 128;
	// end inline asm
	add.s64 	%rd174, %rd171, %rd85;
	add.s64 	%rd175, %rd172, %rd87;
	// begin inline asm
	mov.u64 	%rd91, %clock64;
	// end inline asm
	// begin inline asm
	ld.global.cg.u32 %r45, [%rd92];
	// end inline asm
	add.s32 	%r73, %r45, %r72;
	// begin inline asm
	mov.u64 	%rd93, %clock64;
	// end inline asm
	mul.wide.u32 	%rd176, %r73, 4;
	add.s64 	%rd96, %rd113, %rd176;
	// begin inline asm
	discard.global.L2 [%rd96], 128;
	// end inline asm
	add.s64 	%rd177, %rd174, %rd89;
	add.s64 	%rd178, %rd175, %rd91;
	// begin inline asm
	mov.u64 	%rd95, %clock64;
	// end inline asm
	// begin inline asm
	ld.global.cg.u32 %r46, [%rd96];
	// end inline asm
	add.s32 	%r74, %r46, %r73;
	// begin inline asm
	mov.u64 	%rd97, %clock64;
	// end inline asm
	mul.wide.u32 	%rd179, %r74, 4;
	add.s64 	%rd100, %rd113, %rd179;
	// begin inline asm
	discard.global.L2 [%rd100], 128;
	// end inline asm
	add.s64 	%rd180, %rd177, %rd93;
	add.s64 	%rd181, %rd178, %rd95;
	// begin inline asm
	mov.u64 	%rd99, %clock64;
	// end inline asm
	// begin inline asm
	ld.global.cg.u32 %r47, [%rd100];
	// end inline asm
	add.s32 	%r75, %r47, %r74;
	// begin inline asm
	mov.u64 	%rd101, %clock64;
	// end inline asm
	mul.wide.u32 	%rd182, %r75, 4;
	add.s64 	%rd104, %rd113, %rd182;
	// begin inline asm
	discard.global.L2 [%rd104], 128;
	// end inline asm
	add.s64 	%rd183, %rd180, %rd97;
	add.s64 	%rd184, %rd181, %rd99;
	// begin inline asm
	mov.u64 	%rd103, %clock64;
	// end inline asm
	// begin inline asm
	ld.global.cg.u32 %r48, [%rd104];
	// end inline asm
	add.s32 	%r76, %r48, %r75;
	// begin inline asm
	mov.u64 	%rd105, %clock64;
	// end inline asm
	mul.wide.u32 	%rd185, %r76, 4;
	add.s64 	%rd108, %rd113, %rd185;
	// begin inline asm
	discard.global.L2 [%rd108], 128;
	// end inline asm
	add.s64 	%rd186, %rd183, %rd101;
	add.s64 	%rd187, %rd184, %rd103;
	// begin inline asm
	mov.u64 	%rd107, %clock64;
	// end inline asm
	// begin inline asm
	ld.global.cg.u32 %r49, [%rd108];
	// end inline asm
	add.s32 	%r97, %r49, %r76;
	// begin inline asm
	mov.u64 	%rd109, %clock64;
	// end inline asm
	mul.wide.u32 	%rd188, %r97, 4;
	add.s64 	%rd110, %rd113, %rd188;
	// begin inline asm
	discard.global.L2 [%rd110], 128;
	// end inline asm
	add.s64 	%rd189, %rd186, %rd105;
	add.s64 	%rd190, %rd187, %rd107;
	sub.s64 	%rd191, %rd189, %rd190;
	add.s64 	%rd192, %rd191, %rd109;
	setp.gt.u64 	%p9, %rd192, 12524;
	selp.b32 	%r77, 1000, 0, %p9;
	st.local.v2.u32 	[%rd2], {%r93, %r77};
	cvta.global.u64 	%rd194, %rd193;
	{ // callseq 0, 0
	.param .b64 param0;
	st.param.b64 	[param0], %rd194;
	.param .b64 param1;
	st.param.b64 	[param1], %rd8;
	.param .b32 retval0;
	call.uni (retval0), 
	vprintf, 
	(
	param0, 
	param1
	);
	ld.param.b32 	%r78, [retval0];
	} // callseq 0
	add.s32 	%r93, %r93, 1;
	setp.ne.s32 	%p10, %r93, 32768;
	@%p10 bra 	$L__BB0_8;
$L__BB0_9:
	mov.b32 	%r96, 0;
	mov.u64 	%rd216, $str$1;
$L__BB0_10:
	shl.b32 	%r82, %r96, 6;
	cvt.u64.u32 	%rd3, %r82;
	cvt.u64.u32 	%rd197, %r97;
	add.s64 	%rd198, %rd3, %rd197;
	shl.b64 	%rd199, %rd198, 2;
	add.s64 	%rd200, %rd1, %rd199;
	ld.global.u32 	%r83, [%rd200];
	add.s32 	%r97, %r83, %r97;
	mov.b64 	%rd221, 0;
	mov.b32 	%r98, 0;
$L__BB0_11:
	// begin inline asm
	mov.u64 	%rd201, %clock64;
	// end inline asm
	cvt.u64.u32 	%rd207, %r97;
	add.s64 	%rd208, %rd207, %rd3;
	shl.b64 	%rd209, %rd208, 2;
	add.s64 	%rd202, %rd6, %rd209;
	// begin inline asm
	ld.global.cg.u32 %r84, [%rd202];
	// end inline asm
	add.s32 	%r86, %r84, %r97;
	// begin inline asm
	mov.u64 	%rd203, %clock64;
	// end inline asm
	// begin inline asm
	mov.u64 	%rd204, %clock64;
	// end inline asm
	cvt.u64.u32 	%rd210, %r86;
	add.s64 	%rd211, %rd210, %rd3;
	shl.b64 	%rd212, %rd211, 2;
	add.s64 	%rd205, %rd6, %rd212;
	// begin inline asm
	ld.global.cg.u32 %r85, [%rd205];
	// end inline asm
	add.s32 	%r97, %r85, %r86;
	// begin inline asm
	mov.u64 	%rd206, %clock64;
	// end inline asm
	add.s64 	%rd213, %rd221, %rd203;
	add.s64 	%rd214, %rd201, %rd204;
	sub.s64 	%rd215, %rd213, %rd214;
	add.s64 	%rd221, %rd215, %rd206;
	add.s32 	%r98, %r98, 2;
	setp.ne.s32 	%p11, %r98, 250;
	@%p11 bra 	$L__BB0_11;
	cvt.rn.f32.u64 	%f1, %rd221;
	div.rn.f32 	%f2, %f1, 0f437A0000;
	cvt.f64.f32 	%fd1, %f2;
	st.local.v2.u32 	[%rd2], {%r96, %r16};
	st.local.f64 	[%rd2+8], %fd1;
	cvta.global.u64 	%rd217, %rd216;
	{ // callseq 1, 0
	.param .b64 param0;
	st.param.b64 	[param0], %rd217;
	.param .b64 param1;
	st.param.b64 	[param1], %rd8;
	.param .b32 retval0;
	call.uni (retval0), 
	vprintf, 
	(
	param0, 
	param1
	);
	ld.param.b32 	%r87, [retval0];
	} // callseq 1
	add.s32 	%r96, %r96, 1;
	setp.ne.s32 	%p12, %r96, 32768;
	@%p12 bra 	$L__BB0_10;
	setp.ne.s32 	%p13, %r97, 77;
	@%p13 bra 	$L__BB0_15;
	cvta.to.global.u64 	%rd219, %rd7;
	mov.b32 	%r89, 3;
	st.global.u32 	[%rd219], %r89;
$L__BB0_15:
	add.s32 	%r92, %r16, 2;
	// begin inline asm
	atom.global.cas.b32 %r90, [%rd7], %r2, %r92;
	// end inline asm
$L__BB0_16:
	ret;

}


// ===== COMPILED SASS (sm_100) =====

	.target	sm_100

	.elftype	@"ET_EXEC"


//--------------------- .note.nv.tkinfo           --------------------------
	.section	.note.nv.tkinfo,"",@"SHT_NOTE"
	.sectionflags	@"SHF_NOTE_NV_TKINFO"
	.tkinfo
        /*0018*/ 	.word	0x00000002
        /*0030*/ 	.string	""
        /*0030*/ 	.string	"ptxas"
        /*0030*/ 	.string	"Cuda compilation tools, release 13.0, V13.0.88"
        /*0030*/ 	.string	"Build cuda_13.0.r13.0/compiler.36424714_0"
        /*0030*/ 	.string	"-arch sm_100 -m 64 "



//--------------------- .note.nv.cuinfo           --------------------------
	.section	.note.nv.cuinfo,"",@"SHT_NOTE"
	.sectionflags	@"SHF_NOTE_NV_CUINFO"
        /*0018*/ 	.short	0x0002
        /*001a*/ 	.short	0x0064
        /*001c*/ 	.short	0x0082
	.zero		2


//--------------------- .nv.info                  --------------------------
	.section	.nv.info,"",@"SHT_CUDA_INFO"
	.align	4


	//----- nvinfo : EIATTR_REGCOUNT
	.align		4
        /*0000*/ 	.byte	0x04, 0x2f
        /*0002*/ 	.short	(.L_3 - .L_2)
	.align		4
.L_2:
        /*0004*/ 	.word	index@(kernel)
        /*0008*/ 	.word	0x00000020


	//----- nvinfo : EIATTR_FRAME_SIZE
	.align		4
.L_3:
        /*000c*/ 	.byte	0x04, 0x11
        /*000e*/ 	.short	(.L_5 - .L_4)
	.align		4
.L_4:
        /*0010*/ 	.word	index@($__internal_0_$__cuda_sm3x_div_rn_noftz_f32_slowpath)
        /*0014*/ 	.word	0x00000010


	//----- nvinfo : EIATTR_FRAME_SIZE
	.align		4
.L_5:
        /*0018*/ 	.byte	0x04, 0x11
        /*001a*/ 	.short	(.L_7 - .L_6)
	.align		4
.L_6:
        /*001c*/ 	.word	index@(kernel)
        /*0020*/ 	.word	0x00000010


	//----- nvinfo : EIATTR_MIN_STACK_SIZE
	.align		4
.L_7:
        /*0024*/ 	.byte	0x04, 0x12
        /*0026*/ 	.short	(.L_9 - .L_8)
	.align		4
.L_8:
        /*0028*/ 	.word	index@(kernel)
        /*002c*/ 	.word	0x00000010
.L_9:


//--------------------- .nv.compat                --------------------------
	.section	.nv.compat,"",@"SHT_CUDA_COMPAT_INFO"
	.align	4
        /*0000*/ 	.byte	0x02, 0x09, 0x00, 0x00, 0x02, 0x02, 0x01, 0x00, 0x02, 0x05, 0x05, 0x00, 0x03, 0x07, 0x01, 0x01
        /*0010*/ 	.byte	0x02, 0x03, 0x00, 0x00, 0x02, 0x06, 0x01, 0x00, 0x04, 0x0b, 0x08, 0x00, 0x01, 0x00, 0x00, 0x00
        /*0020*/ 	.byte	0x00, 0x00, 0x00, 0x00


//--------------------- .nv.info.kernel           --------------------------
	.section	.nv.info.kernel,"",@"SHT_CUDA_INFO"
	.sectionflags	@""
	.align	4


	//----- nvinfo : EIATTR_CUDA_API_VERSION
	.align		4
        /*0000*/ 	.byte	0x04, 0x37
        /*0002*/ 	.short	(.L_11 - .L_10)
.L_10:
        /*0004*/ 	.word	0x00000082


	//----- nvinfo : EIATTR_KPARAM_INFO
	.align		4
.L_11:
        /*0008*/ 	.byte	0x04, 0x17
        /*000a*/ 	.short	(.L_13 - .L_12)
.L_12:
        /*000c*/ 	.word	0x00000000
        /*0010*/ 	.short	0x0004
        /*0012*/ 	.short	0x0018
        /*0014*/ 	.byte	0x00, 0xf0, 0x11, 0x00


	//----- nvinfo : EIATTR_KPARAM_INFO
	.align		4
.L_13:
        /*0018*/ 	.byte	0x04, 0x17
        /*001a*/ 	.short	(.L_15 - .L_14)
.L_14:
        /*001c*/ 	.word	0x00000000
        /*0020*/ 	.short	0x0003
        /*0022*/ 	.short	0x0014
        /*0024*/ 	.byte	0x00, 0xf0, 0x11, 0x00


	//----- nvinfo : EIATTR_KPARAM_INFO
	.align		4
.L_15:
        /*0028*/ 	.byte	0x04, 0x17
        /*002a*/ 	.short	(.L_17 - .L_16)
.L_16:
        /*002c*/ 	.word	0x00000000
        /*0030*/ 	.short	0x0002
        /*0032*/ 	.short	0x0010
        /*0034*/ 	.byte	0x00, 0xf0, 0x11, 0x00


	//----- nvinfo : EIATTR_KPARAM_INFO
	.align		4
.L_17:
        /*0038*/ 	.byte	0x04, 0x17
        /*003a*/ 	.short	(.L_19 - .L_18)
.L_18:
        /*003c*/ 	.word	0x00000000
        /*0040*/ 	.short	0x0001
        /*0042*/ 	.short	0x0008
        /*0044*/ 	.byte	0x00, 0xf5, 0x21, 0x00


	//----- nvinfo : EIATTR_KPARAM_INFO
	.align		4
.L_19:
        /*0048*/ 	.byte	0x04, 0x17
        /*004a*/ 	.short	(.L_21 - .L_20)
.L_20:
        /*004c*/ 	.word	0x00000000
        /*0050*/ 	.short	0x0000
        /*0052*/ 	.short	0x0000
        /*0054*/ 	.byte	0x00, 0xf5, 0x21, 0x00


	//----- nvinfo : EIATTR_SPARSE_MMA_MASK
	.align		4
.L_21:
        /*0058*/ 	.byte	0x03, 0x50
        /*005a*/ 	.short	0x0000


	//----- nvinfo : EIATTR_MAXREG_COUNT
	.align		4
        /*005c*/ 	.byte	0x03, 0x1b
        /*005e*/ 	.short	0x00ff


	//----- nvinfo : EIATTR_EXTERNS
	.align		4
        /*0060*/ 	.byte	0x04, 0x0f
        /*0062*/ 	.short	(.L_23 - .L_22)


	//   ....[0]....
	.align		4
.L_22:
        /*0064*/ 	.word	index@(vprintf)


	//----- nvinfo : EIATTR_MERCURY_ISA_VERSION
	.align		4
.L_23:
        /*0068*/ 	.byte	0x03, 0x5f
        /*006a*/ 	.short	0x0101


	//----- nvinfo : EIATTR_VRC_CTA_INIT_COUNT
	.align		4
        /*006c*/ 	.byte	0x02, 0x4a
	.zero		1
	.zero		1


	//----- nvinfo : EIATTR_SYSCALL_OFFSETS
	.align		4
        /*0070*/ 	.byte	0x04, 0x46
        /*0072*/ 	.short	(.L_25 - .L_24)


	//   ....[0]....
.L_24:
        /*0074*/ 	.word	0x00001410


	//   ....[1]....
        /*0078*/ 	.word	0x000030c0


	//----- nvinfo : EIATTR_EXIT_INSTR_OFFSETS
	.align		4
.L_25:
        /*007c*/ 	.byte	0x04, 0x1c
        /*007e*/ 	.short	(.L_27 - .L_26)


	//   ....[0]....
.L_26:
        /*0080*/ 	.word	0x00000090


	//   ....[1]....
        /*0084*/ 	.word	0x000000c0


	//   ....[2]....
        /*0088*/ 	.word	0x000000f0


	//   ....[3]....
        /*008c*/ 	.word	0x00003190


	//----- nvinfo : EIATTR_CRS_STACK_SIZE
	.align		4
.L_27:
        /*0090*/ 	.byte	0x04, 0x1e
        /*0092*/ 	.short	(.L_29 - .L_28)
.L_28:
        /*0094*/ 	.word	0x00000000


	//----- nvinfo : EIATTR_CBANK_PARAM_SIZE
	.align		4
.L_29:
        /*0098*/ 	.byte	0x03, 0x19
        /*009a*/ 	.short	0x001c


	//----- nvinfo : EIATTR_PARAM_CBANK
	.align		4
        /*009c*/ 	.byte	0x04, 0x0a
        /*009e*/ 	.short	(.L_31 - .L_30)
	.align		4
.L_30:
        /*00a0*/ 	.word	index@(.nv.constant0.kernel)
        /*00a4*/ 	.short	0x0380
        /*00a6*/ 	.short	0x001c


	//----- nvinfo : EIATTR_SW_WAR
	.align		4
.L_31:
        /*00a8*/ 	.byte	0x04, 0x36
        /*00aa*/ 	.short	(.L_33 - .L_32)
.L_32:
        /*00ac*/ 	.word	0x00000008
.L_33:


//--------------------- .nv.callgraph             --------------------------
	.section	.nv.callgraph,"",@"SHT_CUDA_CALLGRAPH"
	.align	4
	.sectionentsize	8
	.align		4
        /*0000*/ 	.word	0x00000000
	.align		4
        /*0004*/ 	.word	0xffffffff
	.align		4
        /*0008*/ 	.word	index@(kernel)
	.align		4
        /*000c*/ 	.word	index@(vprintf)
	.align		4
        /*0010*/ 	.word	0x00000000
	.align		4
        /*0014*/ 	.word	0xfffffffe
	.align		4
        /*0018*/ 	.word	0x00000000
	.align		4
        /*001c*/ 	.word	0xfffffffd
	.align		4
        /*0020*/ 	.word	0x00000000
	.align		4
        /*0024*/ 	.word	0xfffffffc


//--------------------- .nv.constant4             --------------------------
	.section	.nv.constant4,"a",@progbits
	.align	8
	.align		8
.nv.constant4:
        /*0000*/ 	.dword	vprintf
	.align		8
        /*0008*/ 	.dword	$str
	.align		8
        /*0010*/ 	.dword	$str$1


//--------------------- .text.kernel              --------------------------
	.section	.text.kernel,"ax",@progbits
	.align	128
        .global         kernel
        .type           kernel,@function
        .size           kernel,(.L_x_26 - kernel)
        .other          kernel,@"STO_CUDA_ENTRY STV_DEFAULT"
kernel:
.text.kernel:
[----:B------:R-:W0:Y:S01]  /*0000*/  LDC R1, c[0x0][0x37c] ;  /* 0x0000df00ff017b82 */ /* 0x000e220000000800 */
[----:B------:R-:W1:Y:S01]  /*0010*/  S2R R0, SR_TID.X ;  /* 0x0000000000007919 */ /* 0x000e620000002100 */
[----:B------:R-:W2:Y:S01]  /*0020*/  LDCU UR4, c[0x0][0x2f8] ;  /* 0x00005f00ff0477ac */ /* 0x000ea20008000800 */
[----:B0-----:R-:W-:Y:S01]  /*0030*/  VIADD R1, R1, 0xfffffff0 ;  /* 0xfffffff001017836 */ /* 0x001fe20000000000 */
[----:B------:R-:W0:Y:S01]  /*0040*/  LDCU UR5, c[0x0][0x2fc] ;  /* 0x00005f80ff0577ac */ /* 0x000e220008000800 */
[----:B------:R-:W3:Y:S03]  /*0050*/  S2R R19, SR_VIRTUALSMID ;  /* 0x0000000000137919 */ /* 0x000ee60000004300 */
[----:B--2---:R-:W-:-:S05]  /*0060*/  IADD3 R23, P1, PT, R1, UR4, RZ ;  /* 0x0000000401177c10 */ /* 0x004fca000ff3e0ff */
[----:B0-----:R-:W-:Y:S01]  /*0070*/  IMAD.X R22, RZ, RZ, UR5, P1 ;  /* 0x00000005ff167e24 */ /* 0x001fe200088e06ff */
[----:B-1----:R-:W-:-:S13]  /*0080*/  ISETP.NE.AND P0, PT, R0, RZ, PT ;  /* 0x000000ff0000720c */ /* 0x002fda0003f05270 */
[----:B------:R-:W-:Y:S05]  /*0090*/  @P0 EXIT ;  /* 0x000000000000094d */ /* 0x000fea0003800000 */
[----:B---3--:R-:W-:-:S04]  /*00a0*/  LOP3.LUT R0, R19, 0x1, RZ, 0xc0, !PT ;  /* 0x0000000113007812 */ /* 0x008fc800078ec0ff */
[----:B------:R-:W-:-:S13]  /*00b0*/  ISETP.NE.U32.AND P0, PT, R0, 0x1, PT ;  /* 0x000000010000780c */ /* 0x000fda0003f05070 */
[----:B------:R-:W-:Y:S05]  /*00c0*/  @!P0 EXIT ;  /* 0x000000000000894d */ /* 0x000fea0003800000 */
[C---:B------:R-:W-:Y:S02]  /*00d0*/  ISETP.NE.AND P0, PT, R19.reuse, 0x6e, PT ;  /* 0x0000006e1300780c */ /* 0x040fe40003f05270 */
[----:B------:R-:W-:-:S13]  /*00e0*/  ISETP.GT.U32.AND P1, PT, R19, 0xc, PT ;  /* 0x0000000c1300780c */ /* 0x000fda0003f24070 */
[----:B------:R-:W-:Y:S05]  /*00f0*/  @P0 EXIT P1 ;  /* 0x000000000000094d */ /* 0x000fea0000800000 */
[----:B------:R-:W0:Y:S01]  /*0100*/  LDCU.64 UR36, c[0x0][0x388] ;  /* 0x00007100ff2477ac */ /* 0x000e220008000a00 */
[C---:B------:R-:W-:Y:S01]  /*0110*/  ISETP.NE.AND P0, PT, R19.reuse, 0x6e, PT ;  /* 0x0000006e1300780c */ /* 0x040fe20003f05270 */
[----:B------:R-:W1:Y:S01]  /*0120*/  LDC.64 R16, c[0x0][0x358] ;  /* 0x0000d600ff107b82 */ /* 0x000e620000000a00 */
[----:B------:R-:W2:Y:S02]  /*0130*/  LDCU.64 UR38, c[0x0][0x380] ;  /* 0x00007000ff2677ac */ /* 0x000ea40008000a00 */
[----:B------:R-:W-:-:S05]  /*0140*/  SEL R24, R19, 0xe, P0 ;  /* 0x0000000e13187807 */ /* 0x000fca0000000000 */
[----:B------:R-:W-:Y:S02]  /*0150*/  IMAD.MOV.U32 R25, RZ, RZ, R24 ;  /* 0x000000ffff197224 */ /* 0x000fe400078e0018 */
[----:B0-----:R-:W-:Y:S02]  /*0160*/  IMAD.U32 R3, RZ, RZ, UR37 ;  /* 0x00000025ff037e24 */ /* 0x001fe4000f8e00ff */
[----:B------:R-:W-:-:S05]  /*0170*/  IMAD.U32 R2, RZ, RZ, UR36 ;  /* 0x00000024ff027e24 */ /* 0x000fca000f8e00ff */
[----:B------:R-:W3:Y:S01]  /*0180*/  ATOMG.E.CAS.STRONG.GPU PT, R3, [R2], R24, R25 ;  /* 0x00000018020373a9 */ /* 0x000ee200001ee119 */
[----:B------:R-:W-:Y:S01]  /*0190*/  BSSY B0, `(.L_x_0) ;  /* 0x000000b000007945 */ /* 0x000fe20003800000 */
[----:B------:R-:W-:Y:S02]  /*01a0*/  ISETP.NE.AND P1, PT, R19, RZ, PT ;  /* 0x000000ff1300720c */ /* 0x000fe40003f25270 */
[----:B---3--:R-:W-:-:S13]  /*01b0*/  ISETP.NE.AND P0, PT, R3, R24, PT ;  /* 0x000000180300720c */ /* 0x008fda0003f05270 */
[----:B-12---:R-:W-:Y:S05]  /*01c0*/  @!P0 BRA `(.L_x_1) ;  /* 0x00000000001c8947 */ /* 0x006fea0003800000 */
.L_x_2:
[----:B------:R-:W-:Y:S02]  /*01d0*/  IMAD.U32 R3, RZ, RZ, UR37 ;  /* 0x00000025ff037e24 */ /* 0x000fe4000f8e00ff */
[----:B------:R-:W-:Y:S01]  /*01e0*/  IMAD.U32 R2, RZ, RZ, UR36 ;  /* 0x00000024ff027e24 */ /* 0x000fe2000f8e00ff */
[----:B------:R-:W-:Y:S05]  /*01f0*/  NANOSLEEP 0x186a0 ;  /* 0x000186a00000795d */ /* 0x000fea0003800000 */
[----:B------:R-:W-:-:S05]  /*0200*/  IMAD.MOV.U32 R25, RZ, RZ, R24 ;  /* 0x000000ffff197224 */ /* 0x000fca00078e0018 */
[----:B------:R-:W2:Y:S02]  /*0210*/  ATOMG.E.CAS.STRONG.GPU PT, R3, [R2], R24, R25 ;  /* 0x00000018020373a9 */ /* 0x000ea400001ee119 */
[----:B--2---:R-:W-:-:S13]  /*0220*/  ISETP.NE.AND P0, PT, R3, R24, PT ;  /* 0x000000180300720c */ /* 0x004fda0003f05270 */
[----:B------:R-:W-:Y:S05]  /*0230*/  @P0 BRA `(.L_x_2) ;  /* 0xfffffffc00e40947 */ /* 0x000fea000383ffff */
.L_x_1:
[----:B------:R-:W-:Y:S05]  /*0240*/  BSYNC B0 ;  /* 0x0000000000007941 */ /* 0x000fea0003800000 */
.L_x_0:
[----:B------:R-:W-:Y:S01]  /*0250*/  IMAD.MOV.U32 R25, RZ, RZ, RZ ;  /* 0x000000ffff197224 */ /* 0x000fe200078e00ff */
[----:B------:R-:W-:Y:S06]  /*0260*/  @P1 BRA `(.L_x_3) ;  /* 0x0000001000781947 */ /* 0x000fec0003800000 */
[----:B------:R-:W-:Y:S01]  /*0270*/  BSSY B6, `(.L_x_3) ;  /* 0x000011d000067945 */ /* 0x000fe20003800000 */
[----:B------:R-:W-:Y:S02]  /*0280*/  IMAD.MOV.U32 R25, RZ, RZ, RZ ;  /* 0x000000ffff197224 */ /* 0x000fe400078e00ff */
[----:B------:R-:W-:-:S07]  /*0290*/  IMAD.MOV.U32 R2, RZ, RZ, RZ ;  /* 0x000000ffff027224 */ /* 0x000fce00078e00ff */
.L_x_5:
[----:B------:R-:W-:Y:S01]  /*02a0*/  IMAD.SHL.U32 R0, R2, 0x40, RZ ;  /* 0x0000004002007824 */ /* 0x000fe200078e00ff */
[----:B------:R-:W-:Y:S05]  /*02b0*/  YIELD ;  /* 0x0000000000007946 */ /* 0x000fea0003800000 */
[----:B------:R-:W-:Y:S02]  /*02c0*/  IADD3 R3, P0, PT, R0, R25, RZ ;  /* 0x0000001900037210 */ /* 0x000fe40007f1e0ff */
[----:B------:R-:W-:Y:S02]  /*02d0*/  R2UR UR4, R16 ;  /* 0x00000000100472ca */ /* 0x000fe400000e0000 */
[----:B------:R-:W-:Y:S01]  /*02e0*/  R2UR UR5, R17 ;  /* 0x00000000110572ca */ /* 0x000fe200000e0000 */
[----:B------:R-:W-:Y:S01]  /*02f0*/  IMAD.X R4, RZ, RZ, RZ, P0 ;  /* 0x000000ffff047224 */ /* 0x000fe200000e06ff */
[----:B------:R-:W-:-:S04]  /*0300*/  LEA R8, P0, R3, UR38, 0x2 ;  /* 0x0000002603087c11 */ /* 0x000fc8000f8010ff */
[----:B------:R-:W-:Y:S02]  /*0310*/  LEA.HI.X R9, R3, UR39, R4, 0x2, P0 ;  /* 0x0000002703097c11 */ /* 0x000fe400080f1404 */
[----:B------:R-:W0:Y:S05]  /*0320*/  LDC.64 R4, c[0x0][0x380] ;  /* 0x0000e000ff047b82 */ /* 0x000e2a0000000a00 */
[----:B------:R-:W2:Y:S01]  /*0330*/  LDG.E R8, desc[UR4][R8.64] ;  /* 0x0000000408087981 */ /* 0x000ea2000c1e1900 */
[----:B0-----:R-:W-:-:S04]  /*0340*/  IMAD.WIDE.U32 R4, R0, 0x4, R4 ;  /* 0x0000000400047825 */ /* 0x001fc800078e0004 */
[----:B--2---:R-:W-:-:S04]  /*0350*/  IMAD.IADD R25, R8, 0x1, R25 ;  /* 0x0000000108197824 */ /* 0x004fc800078e0219 */
[----:B------:R-:W-:-:S05]  /*0360*/  IMAD.WIDE.U32 R6, R25, 0x4, R4 ;  /* 0x0000000419067825 */ /* 0x000fca00078e0004 */
[----:B------:R0:W-:Y:S01]  /*0370*/  CCTL.E.RML2 [R6] ;  /* 0x000000000600798f */ /* 0x0001e20005800100 */
[----:B------:R-:W-:Y:S02]  /*0380*/  CS2R R8, SR_CLOCKLO ;  /* 0x0000000000087805 */ /* 0x000fe40000015000 */
[----:B------:R-:W-:Y:S02]  /*0390*/  R2UR UR4, R16 ;  /* 0x00000000100472ca */ /* 0x000fe400000e0000 */
[----:B------:R-:W-:-:S13]  /*03a0*/  R2UR UR5, R17 ;  /* 0x00000000110572ca */ /* 0x000fda00000e0000 */
[----:B0-----:R-:W2:Y:S02]  /*03b0*/  LDG.E.STRONG.GPU R6, desc[UR4][R6.64] ;  /* 0x0000000406067981 */ /* 0x001ea4000c1ef900 */
[----:B--2---:R-:W-:Y:S01]  /*03c0*/  IMAD.IADD R25, R25, 0x1, R6 ;  /* 0x0000000119197824 */ /* 0x004fe200078e0206 */
[----:B------:R-:W-:-:S03]  /*03d0*/  CS2R R26, SR_CLOCKLO ;  /* 0x00000000001a7805 */ /* 0x000fc60000015000 */
        /* <DEDUP_REMOVED lines=16> */
[----:B------:R-:W-:Y:S01]  /*04e0*/  IMAD.WIDE.U32 R12, R25, 0x4, R4 ;  /* 0x00000004190c7825 */ /* 0x000fe200078e0004 */
[----:B------:R-:W-:-:S04]  /*04f0*/  IADD3 R0, P0, P1, R6, R8, R10 ;  /* 0x0000000806007210 */ /* 0x000fc8000791e00a */
[----:B------:R0:W-:Y:S01]  /*0500*/  CCTL.E.RML2 [R12] ;  /* 0x000000000c00798f */ /* 0x0001e20005800100 */
[----:B------:R-:W-:Y:S02]  /*0510*/  IADD3.X R3, PT, PT, R7, R9, R11, P0, P1 ;  /* 0x0000000907037210 */ /* 0x000fe400007e240b */
        /* <DEDUP_REMOVED lines=215> */
[----:B------:R-:W-:Y:S02]  /*1290*/  CS2R R12, SR_CLOCKLO ;  /* 0x00000000000c7805 */ /* 0x000fe40000015000 */
[----:B------:R-:W-:Y:S01]  /*12a0*/  IADD3 R21, P0, P1, R10, R21, R6 ;  /* 0x000000150a157210 */ /* 0x000fe2000791e006 */
[----:B------:R-:W0:Y:S01]  /*12b0*/  LDCU.64 UR4, c[0x4][0x8] ;  /* 0x01000100ff0477ac */ /* 0x000e220008000a00 */
[----:B------:R-:W-:Y:S02]  /*12c0*/  IMAD.MOV.U32 R6, RZ, RZ, R23 ;  /* 0x000000ffff067224 */ /* 0x000fe400078e0017 */
[----:B------:R-:W-:Y:S01]  /*12d0*/  IADD3.X R3, PT, PT, R11, R3, R7, P0, P1 ;  /* 0x000000030b037210 */ /* 0x000fe200007e2407 */
[----:B------:R-:W-:Y:S01]  /*12e0*/  IMAD.WIDE.U32 R10, R25, 0x4, R4 ;  /* 0x00000004190a7825 */ /* 0x000fe200078e0004 */
[----:B------:R-:W-:-:S02]  /*12f0*/  IADD3 R29, P0, P1, -R21, R29, R8 ;  /* 0x0000001d151d7210 */ /* 0x000fc4000791e108 */
[----:B------:R-:W-:Y:S01]  /*1300*/  MOV R8, 0x0 ;  /* 0x0000000000087802 */ /* 0x000fe20000000f00 */
[----:B------:R-:W-:Y:S01]  /*1310*/  IMAD.MOV.U32 R7, RZ, RZ, R22 ;  /* 0x000000ffff077224 */ /* 0x000fe200078e0016 */
[----:B------:R-:W-:Y:S01]  /*1320*/  IADD3.X R9, PT, PT, ~R3, R27, R9, P0, P1 ;  /* 0x0000001b03097210 */ /* 0x000fe200007e2509 */
[----:B------:R1:W-:Y:S01]  /*1330*/  CCTL.E.RML2 [R10] ;  /* 0x000000000a00798f */ /* 0x0003e20005800100 */
[----:B------:R-:W-:Y:S01]  /*1340*/  IADD3 R0, P0, PT, R12, R29, RZ ;  /* 0x0000001d0c007210 */ /* 0x000fe20007f1e0ff */
[----:B0-----:R-:W-:-:S04]  /*1350*/  IMAD.U32 R4, RZ, RZ, UR4 ;  /* 0x00000004ff047e24 */ /* 0x001fc8000f8e00ff */
[----:B------:R-:W-:Y:S01]  /*1360*/  IMAD.X R12, R13, 0x1, R9, P0 ;  /* 0x000000010d0c7824 */ /* 0x000fe200000e0609 */
[----:B------:R-:W-:Y:S01]  /*1370*/  ISETP.GT.U32.AND P0, PT, R0, 0x30ec, PT ;  /* 0x000030ec0000780c */ /* 0x000fe20003f04070 */
[----:B------:R-:W0:Y:S01]  /*1380*/  LDC.64 R8, c[0x4][R8] ;  /* 0x0100000008087b82 */ /* 0x000e220000000a00 */
[----:B------:R-:W-:Y:S02]  /*1390*/  IMAD.U32 R5, RZ, RZ, UR5 ;  /* 0x00000005ff057e24 */ /* 0x000fe4000f8e00ff */
[----:B------:R-:W-:-:S04]  /*13a0*/  ISETP.GT.U32.AND.EX P0, PT, R12, RZ, PT, P0 ;  /* 0x000000ff0c00720c */ /* 0x000fc80003f04100 */
[----:B------:R-:W-:-:S05]  /*13b0*/  SEL R3, RZ, 0x3e8, !P0 ;  /* 0x000003e8ff037807 */ /* 0x000fca0004000000 */
[----:B------:R2:W-:Y:S02]  /*13c0*/  STL.64 [R1], R2 ;  /* 0x0000000201007387 */ /* 0x0005e40000100a00 */
[----:B--2---:R-:W-:-:S05]  /*13d0*/  VIADD R2, R2, 0x1 ;  /* 0x0000000102027836 */ /* 0x004fca0000000000 */
[----:B------:R-:W-:-:S04]  /*13e0*/  ISETP.NE.AND P0, PT, R2, 0x8000, PT ;  /* 0x000080000200780c */ /* 0x000fc80003f05270 */
[----:B-1----:R-:W-:-:S09]  /*13f0*/  P2R R18, PR, RZ, 0x1 ;  /* 0x00000001ff127803 */ /* 0x002fd20000000000 */
[----:B------:R-:W-:-:S07]  /*1400*/  LEPC R20, `(.L_x_4) ;  /* 0x000000001014794e */ /* 0x000fce0000000000 */
[----:B0-----:R-:W-:Y:S05]  /*1410*/  CALL.ABS.NOINC R8 ;  /* 0x0000000008007343 */ /* 0x001fea0003c00000 */
.L_x_4:
[----:B------:R-:W-:-:S13]  /*1420*/  ISETP.NE.AND P6, PT, R18, RZ, PT ;  /* 0x000000ff1200720c */ /* 0x000fda0003fc5270 */
[----:B------:R-:W-:Y:S05]  /*1430*/  @P6 BRA `(.L_x_5) ;  /* 0xffffffec00986947 */ /* 0x000fea000383ffff */
[----:B------:R-:W-:Y:S05]  /*1440*/  BSYNC B6 ;  /* 0x0000000000067941 */ /* 0x000fea0003800000 */
.L_x_3:
[----:B------:R-:W-:Y:S01]  /*1450*/  BSSY B6, `(.L_x_6) ;  /* 0x00001cb000067945 */ /* 0x000fe20003800000 */
[----:B------:R-:W-:-:S07]  /*1460*/  IMAD.MOV.U32 R18, RZ, RZ, RZ ;  /* 0x000000ffff127224 */ /* 0x000fce00078e00ff */
.L_x_12:
[----:B------:R-:W0:Y:S01]  /*1470*/  LDC.64 R2, c[0x0][0x380] ;  /* 0x0000e000ff027b82 */ /* 0x000e220000000a00 */
[----:B------:R-:W-:Y:S01]  /*1480*/  IMAD.SHL.U32 R0, R18, 0x40, RZ ;  /* 0x0000004012007824 */ /* 0x000fe200078e00ff */
[----:B------:R-:W-:Y:S05]  /*1490*/  YIELD ;  /* 0x0000000000007946 */ /* 0x000fea0003800000 */
[----:B------:R-:W-:Y:S02]  /*14a0*/  IADD3 R5, P0, PT, R0, R25, RZ ;  /* 0x0000001900057210 */ /* 0x000fe40007f1e0ff */
[----:B------:R-:W-:Y:S02]  /*14b0*/  R2UR UR4, R16 ;  /* 0x00000000100472ca */ /* 0x000fe400000e0000 */
[----:B------:R-:W-:Y:S01]  /*14c0*/  R2UR UR5, R17 ;  /* 0x00000000110572ca */ /* 0x000fe200000e0000 */
[----:B------:R-:W-:Y:S01]  /*14d0*/  IMAD.X R6, RZ, RZ, RZ, P0 ;  /* 0x000000ffff067224 */ /* 0x000fe200000e06ff */
[----:B0-----:R-:W-:-:S04]  /*14e0*/  LEA R4, P0, R5, R2, 0x2 ;  /* 0x0000000205047211 */ /* 0x001fc800078010ff */
[----:B------:R-:W-:-:S07]  /*14f0*/  LEA.HI.X R5, R5, R3, R6, 0x2, P0 ;  /* 0x0000000305057211 */ /* 0x000fce00000f1406 */
[----:B------:R-:W2:Y:S02]  /*1500*/  LDG.E R4, desc[UR4][R4.64] ;  /* 0x0000000404047981 */ /* 0x000ea4000c1e1900 */
[----:B--2---:R-:W-:Y:S01]  /*1510*/  IMAD.IADD R25, R4, 0x1, R25 ;  /* 0x0000000104197824 */ /* 0x004fe200078e0219 */
[----:B------:R-:W-:-:S04]  /*1520*/  CS2R R4, SR_CLOCKLO ;  /* 0x0000000000047805 */ /* 0x000fc80000015000 */
[----:B------:R-:W-:Y:S02]  /*1530*/  IADD3 R7, P0, PT, R0, R25, RZ ;  /* 0x0000001900077210 */ /* 0x000fe40007f1e0ff */
[----:B------:R-:W-:Y:S02]  /*1540*/  R2UR UR4, R16 ;  /* 0x00000000100472ca */ /* 0x000fe400000e0000 */
[----:B------:R-:W-:Y:S01]  /*1550*/  R2UR UR5, R17 ;  /* 0x00000000110572ca */ /* 0x000fe200000e0000 */
[----:B------:R-:W-:Y:S01]  /*1560*/  IMAD.X R8, RZ, RZ, RZ, P0 ;  /* 0x000000ffff087224 */ /* 0x000fe200000e06ff */
[----:B------:R-:W-:-:S04]  /*1570*/  LEA R6, P0, R7, R2, 0x2 ;  /* 0x0000000207067211 */ /* 0x000fc800078010ff */
[----:B------:R-:W-:-:S07]  /*1580*/  LEA.HI.X R7, R7, R3, R8, 0x2, P0 ;  /* 0x0000000307077211 */ /* 0x000fce00000f1408 */
[----:B------:R-:W2:Y:S02]  /*1590*/  LDG.E.STRONG.GPU R6, desc[UR4][R6.64] ;  /* 0x0000000406067981 */ /* 0x000ea4000c1ef900 */
[----:B--2---:R-:W-:Y:S01]  /*15a0*/  IMAD.IADD R25, R25, 0x1, R6 ;  /* 0x0000000119197824 */ /* 0x004fe200078e0206 */
[----:B------:R-:W-:Y:S02]  /*15b0*/  CS2R R8, SR_CLOCKLO ;  /* 0x0000000000087805 */ /* 0x000fe40000015000 */
[----:B------:R-:W-:Y:S02]  /*15c0*/  CS2R R10, SR_CLOCKLO ;  /* 0x00000000000a7805 */ /* 0x000fe40000015000 */
        /* <DEDUP_REMOVED lines=9> */
[----:B------:R-:W-:-:S04]  /*1660*/  IADD3 R15, P0, P1, R8, -R4, -R10 ;  /* 0x80000004080f7210 */ /* 0x000fc8000791e80a */
[----:B------:R-:W-:Y:S02]  /*1670*/  IADD3.X R21, PT, PT, R9, ~R5, ~R11, P0, P1 ;  /* 0x8000000509157210 */ /* 0x000fe400007e2c0b */
        /* <DEDUP_REMOVED lines=20> */
[----:B------:R-:W-:-:S04]  /*17c0*/  IADD3 R15, P0, P1, R10, R15, R6 ;  /* 0x0000000f0a0f7210 */ /* 0x000fc8000791e006 */
[----:B------:R-:W-:Y:S02]  /*17d0*/  IADD3 R15, P2, P3, R15, -R8, -R12 ;  /* 0x800000080f0f7210 */ /* 0x000fe40007b5e80c */
[----:B------:R-:W-:-:S04]  /*17e0*/  IADD3.X R21, PT, PT, R11, R21, R7, P0, P1 ;  /* 0x000000150b157210 */ /* 0x000fc800007e2407 */
        /* <DEDUP_REMOVED lines=69> */
[----:B------:R-:W-:Y:S01]  /*1c40*/  IADD3 R11, P2, P3, R14, R11, R8 ;  /* 0x0000000b0e0b7210 */ /* 0x000fe20007b5e008 */
[----:B------:R-:W-:Y:S01]  /*1c50*/  BSSY B0, `(.L_x_7) ;  /* 0x000012d000007945 */ /* 0x000fe20003800000 */
[----:B------:R-:W-:Y:S02]  /*1c60*/  IMAD.MOV.U32 R14, RZ, RZ, 0xa ;  /* 0x0000000aff0e7424 */ /* 0x000fe400078e00ff */
[----:B------:R-:W-:Y:S02]  /*1c70*/  IADD3 R11, P0, P1, R11, -R6, -R12 ;  /* 0x800000060b0b7210 */ /* 0x000fe4000791e80c */
[----:B------:R-:W-:-:S02]  /*1c80*/  IADD3.X R21, PT, PT, R15, R21, R9, P2, P3 ;  /* 0x000000150f157210 */ /* 0x000fc400017e6409 */
[----:B------:R-:W-:Y:S02]  /*1c90*/  IADD3 R6, P2, PT, R4, R11, RZ ;  /* 0x0000000b04067210 */ /* 0x000fe40007f5e0ff */
[----:B------:R-:W-:-:S05]  /*1ca0*/  IADD3.X R7, PT, PT, R21, ~R7, ~R13, P0, P1 ;  /* 0x8000000715077210 */ /* 0x000fca00007e2c0d */
[----:B------:R-:W-:-:S07]  /*1cb0*/  IMAD.X R7, R5, 0x1, R7, P2 ;  /* 0x0000000105077824 */ /* 0x000fce00010e0607 */
.L_x_8:
[----:B------:R-:W-:Y:S05]  /*1cc0*/  YIELD ;  /* 0x0000000000007946 */ /* 0x000fea0003800000 */
        /* <DEDUP_REMOVED lines=20> */
[----:B------:R-:W-:-:S04]  /*1e10*/  IADD3 R15, P0, PT, R8, R12, RZ ;  /* 0x0000000c080f7210 */ /* 0x000fc80007f1e0ff */
[----:B------:R-:W-:Y:S01]  /*1e20*/  IADD3 R15, P1, P2, -R15, R6, R10 ;  /* 0x000000060f0f7210 */ /* 0x000fe20007a3e10a */
[----:B------:R-:W-:-:S05]  /*1e30*/  IMAD.X R10, R9, 0x1, R13, P0 ;  /* 0x00000001090a7824 */ /* 0x000fca00000e060d */
[----:B------:R-:W-:Y:S02]  /*1e40*/  IADD3.X R21, PT, PT, ~R10, R7, R11, P1, P2 ;  /* 0x000000070a157210 */ /* 0x000fe40000fe450b */
        /* <DEDUP_REMOVED lines=261> */
[----:B------:R-:W-:-:S03]  /*2ea0*/  VIADD R14, R14, 0x18 ;  /* 0x000000180e0e7836 */ /* 0x000fc60000000000 */
[----:B------:R-:W-:Y:S02]  /*2eb0*/  IADD3.X R21, PT, PT, R9, R21, R5, P2, P3 ;  /* 0x0000001509157210 */ /* 0x000fe400017e6405 */
[----:B------:R-:W-:Y:S02]  /*2ec0*/  ISETP.NE.AND P2, PT, R14, 0xfa, PT ;  /* 0x000000fa0e00780c */ /* 0x000fe40003f45270 */
[----:B------:R-:W-:-:S04]  /*2ed0*/  IADD3 R15, P0, P1, R15, -R6, -R10 ;  /* 0x800000060f0f7210 */ /* 0x000fc8000791e80a */
[----:B------:R-:W-:Y:S02]  /*2ee0*/  IADD3 R6, P3, PT, R12, R15, RZ ;  /* 0x0000000f0c067210 */ /* 0x000fe40007f7e0ff */
[----:B------:R-:W-:-:S05]  /*2ef0*/  IADD3.X R7, PT, PT, R21, ~R7, ~R11, P0, P1 ;  /* 0x8000000715077210 */ /* 0x000fca00007e2c0b */
[----:B------:R-:W-:Y:S01]  /*2f00*/  IMAD.X R7, R13, 0x1, R7, P3 ;  /* 0x000000010d077824 */ /* 0x000fe200018e0607 */
[----:B------:R-:W-:Y:S06]  /*2f10*/  @P2 BRA `(.L_x_8) ;  /* 0xffffffec00682947 */ /* 0x000fec000383ffff */
[----:B------:R-:W-:Y:S05]  /*2f20*/  BSYNC B0 ;  /* 0x0000000000007941 */ /* 0x000fea0003800000 */
.L_x_7:
[----:B------:R-:W0:Y:S01]  /*2f30*/  I2F.U64 R2, R6 ;  /* 0x0000000600027312 */ /* 0x000e220000301000 */
[----:B------:R-:W-:Y:S01]  /*2f40*/  IMAD.MOV.U32 R3, RZ, RZ, 0x3b83126f ;  /* 0x3b83126fff037424 */ /* 0x000fe200078e00ff */
[----:B------:R-:W-:Y:S01]  /*2f50*/  BSSY.RECONVERGENT B1, `(.L_x_9) ;  /* 0x000000b000017945 */ /* 0x000fe20003800200 */
[----:B------:R-:W-:-:S04]  /*2f60*/  IMAD.MOV.U32 R0, RZ, RZ, 0x437a0000 ;  /* 0x437a0000ff007424 */ /* 0x000fc800078e00ff */
[----:B------:R-:W-:-:S04]  /*2f70*/  FFMA R0, R3, -R0, 1 ;  /* 0x3f80000003007423 */ /* 0x000fc80000000800 */
[----:B------:R-:W-:Y:S01]  /*2f80*/  FFMA R3, R0, R3, 0.0040000001899898052216 ;  /* 0x3b83126f00037423 */ /* 0x000fe20000000003 */
[----:B0-----:R-:W0:Y:S03]  /*2f90*/  FCHK P0, R2, 250 ;  /* 0x437a000002007902 */ /* 0x001e260000000000 */
[----:B------:R-:W-:-:S04]  /*2fa0*/  FFMA R0, R2, R3, RZ ;  /* 0x0000000302007223 */ /* 0x000fc800000000ff */
[----:B------:R-:W-:-:S04]  /*2fb0*/  FFMA R4, R0, -250, R2 ;  /* 0xc37a000000047823 */ /* 0x000fc80000000002 */
[----:B------:R-:W-:Y:S01]  /*2fc0*/  FFMA R0, R3, R4, R0 ;  /* 0x0000000403007223 */ /* 0x000fe20000000000 */
[----:B0-----:R-:W-:Y:S06]  /*2fd0*/  @!P0 BRA `(.L_x_10) ;  /* 0x0000000000088947 */ /* 0x001fec0003800000 */
[----:B------:R-:W-:-:S07]  /*2fe0*/  MOV R4, 0x3000 ;  /* 0x0000300000047802 */ /* 0x000fce0000000f00 */
[----:B------:R-:W-:Y:S05]  /*2ff0*/  CALL.REL.NOINC `($__internal_0_$__cuda_sm3x_div_rn_noftz_f32_slowpath) ;  /* 0x0000000000687944 */ /* 0x000fea0003c00000 */
.L_x_10:
[----:B------:R-:W-:Y:S05]  /*3000*/  BSYNC.RECONVERGENT B1 ;  /* 0x0000000000017941 */ /* 0x000fea0003800200 */
.L_x_9:
[----:B------:R-:W0:Y:S01]  /*3010*/  F2F.F64.F32 R2, R0 ;  /* 0x0000000000027310 */ /* 0x000e220000201800 */
[----:B------:R-:W-:Y:S01]  /*3020*/  MOV R8, 0x0 ;  /* 0x0000000000087802 */ /* 0x000fe20000000f00 */
[----:B------:R1:W-:Y:S01]  /*3030*/  STL.64 [R1], R18 ;  /* 0x0000001201007387 */ /* 0x0003e20000100a00 */
[----:B------:R-:W2:Y:S01]  /*3040*/  LDCU.64 UR4, c[0x4][0x10] ;  /* 0x01000200ff0477ac */ /* 0x000ea20008000a00 */
[----:B------:R-:W-:Y:S02]  /*3050*/  IMAD.MOV.U32 R6, RZ, RZ, R23 ;  /* 0x000000ffff067224 */ /* 0x000fe400078e0017 */
[----:B------:R-:W-:Y:S01]  /*3060*/  IMAD.MOV.U32 R7, RZ, RZ, R22 ;  /* 0x000000ffff077224 */ /* 0x000fe200078e0016 */
[----:B------:R-:W3:Y:S01]  /*3070*/  LDC.64 R8, c[0x4][R8] ;  /* 0x0100000008087b82 */ /* 0x000ee20000000a00 */
[----:B0-----:R1:W-:Y:S01]  /*3080*/  STL.64 [R1+0x8], R2 ;  /* 0x0000080201007387 */ /* 0x0013e20000100a00 */
[----:B--2---:R-:W-:Y:S02]  /*3090*/  IMAD.U32 R4, RZ, RZ, UR4 ;  /* 0x00000004ff047e24 */ /* 0x004fe4000f8e00ff */
[----:B------:R-:W-:-:S07]  /*30a0*/  IMAD.U32 R5, RZ, RZ, UR5 ;  /* 0x00000005ff057e24 */ /* 0x000fce000f8e00ff */
[----:B------:R-:W-:-:S07]  /*30b0*/  LEPC R20, `(.L_x_11) ;  /* 0x000000001014794e */ /* 0x000fce0000000000 */
[----:B-1-3--:R-:W-:Y:S05]  /*30c0*/  CALL.ABS.NOINC R8 ;  /* 0x0000000008007343 */ /* 0x00afea0003c00000 */
.L_x_11:
[----:B------:R-:W-:-:S05]  /*30d0*/  VIADD R18, R18, 0x1 ;  /* 0x0000000112127836 */ /* 0x000fca0000000000 */
[----:B------:R-:W-:-:S13]  /*30e0*/  ISETP.NE.AND P0, PT, R18, 0x8000, PT ;  /* 0x000080001200780c */ /* 0x000fda0003f05270 */
[----:B------:R-:W-:Y:S05]  /*30f0*/  @P0 BRA `(.L_x_12) ;  /* 0xffffffe000dc0947 */ /* 0x000fea000383ffff */
[----:B------:R-:W-:Y:S05]  /*3100*/  BSYNC B6 ;  /* 0x0000000000067941 */ /* 0x000fea0003800000 */
.L_x_6:
[----:B------:R-:W-:Y:S01]  /*3110*/  ISETP.NE.AND P0, PT, R25, 0x4d, PT ;  /* 0x0000004d1900780c */ /* 0x000fe20003f05270 */
[----:B------:R-:W0:Y:S01]  /*3120*/  LDC.64 R2, c[0x0][0x388] ;  /* 0x0000e200ff027b82 */ /* 0x000e220000000a00 */
[----:B------:R-:W-:-:S11]  /*3130*/  VIADD R25, R19, 0x2 ;  /* 0x0000000213197836 */ /* 0x000fd60000000000 */
[----:B------:R-:W-:Y:S01]  /*3140*/  @!P0 R2UR UR4, R16 ;  /* 0x00000000100482ca */ /* 0x000fe200000e0000 */
[----:B------:R-:W-:Y:S01]  /*3150*/  @!P0 IMAD.MOV.U32 R5, RZ, RZ, 0x3 ;  /* 0x00000003ff058424 */ /* 0x000fe200078e00ff */
[----:B------:R-:W-:-:S13]  /*3160*/  @!P0 R2UR UR5, R17 ;  /* 0x00000000110582ca */ /* 0x000fda00000e0000 */
[----:B0-----:R-:W-:Y:S04]  /*3170*/  @!P0 STG.E desc[UR4][R2.64], R5 ;  /* 0x0000000502008986 */ /* 0x001fe8000c101904 */
[----:B------:R-:W-:Y:S01]  /*3180*/  ATOMG.E.CAS.STRONG.GPU PT, RZ, [R2], R24, R25 ;  /* 0x0000001802ff73a9 */ /* 0x000fe200001ee119 */
[----:B------:R-:W-:Y:S05]  /*3190*/  EXIT ;  /* 0x000000000000794d */ /* 0x000fea0003800000 */
        .weak           $__internal_0_$__cuda_sm3x_div_rn_noftz_f32_slowpath
        .type           $__internal_0_$__cuda_sm3x_div_rn_noftz_f32_slowpath,@function
        .size           $__internal_0_$__cuda_sm3x_div_rn_noftz_f32_slowpath,(.L_x_26 - $__internal_0_$__cuda_sm3x_div_rn_noftz_f32_slowpath)
$__internal_0_$__cuda_sm3x_div_rn_noftz_f32_slowpath:
[----:B------:R-:W-:Y:S01]  /*31a0*/  SHF.R.U32.HI R0, RZ, 0x17, R2 ;  /* 0x00000017ff007819 */ /* 0x000fe20000011602 */
[----:B------:R-:W-:Y:S04]  /*31b0*/  BSSY.RECONVERGENT B0, `(.L_x_13) ;  /* 0x000005c000007945 */ /* 0x000fe80003800200 */
[----:B------:R-:W-:Y:S01]  /*31c0*/  BSSY.RELIABLE B2, `(.L_x_14) ;  /* 0x000001a000027945 */ /* 0x000fe20003800100 */
[----:B------:R-:W-:-:S05]  /*31d0*/  LOP3.LUT R5, R0, 0xff, RZ, 0xc0, !PT ;  /* 0x000000ff00057812 */ /* 0x000fca00078ec0ff */
[----:B------:R-:W-:-:S05]  /*31e0*/  VIADD R6, R5, 0xffffffff ;  /* 0xffffffff05067836 */ /* 0x000fca0000000000 */
[----:B------:R-:W-:-:S13]  /*31f0*/  ISETP.GT.U32.OR P0, PT, R6, 0xfd, !PT ;  /* 0x000000fd0600780c */ /* 0x000fda0007f04470 */
[----:B------:R-:W-:Y:S01]  /*3200*/  @!P0 IMAD.MOV.U32 R3, RZ, RZ, RZ ;  /* 0x000000ffff038224 */ /* 0x000fe200078e00ff */
[----:B------:R-:W-:Y:S06]  /*3210*/  @!P0 BRA `(.L_x_15) ;  /* 0x0000000000508947 */ /* 0x000fec0003800000 */
[----:B------:R-:W-:Y:S01]  /*3220*/  FSETP.GTU.FTZ.AND P0, PT, |R2|, +INF , PT ;  /* 0x7f8000000200780b */ /* 0x000fe20003f1c200 */
[----:B------:R-:W-:-:S12]  /*3230*/  IMAD.MOV.U32 R0, RZ, RZ, R2 ;  /* 0x000000ffff007224 */ /* 0x000fd800078e0002 */
[----:B------:R-:W-:Y:S05]  /*3240*/  @P0 BREAK.RELIABLE B2 ;  /* 0x0000000000020942 */ /* 0x000fea0003800100 */
[----:B------:R-:W-:Y:S05]  /*3250*/  @P0 BRA `(.L_x_16) ;  /* 0x0000000400400947 */ /* 0x000fea0003800000 */
[----:B------:R-:W-:-:S05]  /*3260*/  IMAD.MOV.U32 R3, RZ, RZ, 0x437a0000 ;  /* 0x437a0000ff037424 */ /* 0x000fca00078e00ff */
[----:B------:R-:W-:-:S13]  /*3270*/  LOP3.LUT P0, RZ, R3, 0x7fffffff, R2, 0xc8, !PT ;  /* 0x7fffffff03ff7812 */ /* 0x000fda000780c802 */
[----:B------:R-:W-:Y:S05]  /*3280*/  @!P0 BREAK.RELIABLE B2 ;  /* 0x0000000000028942 */ /* 0x000fea0003800100 */
[----:B------:R-:W-:Y:S05]  /*3290*/  @!P0 BRA `(.L_x_17) ;  /* 0x0000000400288947 */ /* 0x000fea0003800000 */
[----:B------:R-:W-:-:S13]  /*32a0*/  LOP3.LUT P0, RZ, R2, 0x7fffffff, RZ, 0xc0, !PT ;  /* 0x7fffffff02ff7812 */ /* 0x000fda000780c0ff */
[----:B------:R-:W-:Y:S05]  /*32b0*/  @!P0 BREAK.RELIABLE B2 ;  /* 0x0000000000028942 */ /* 0x000fea0003800100 */
[----:B------:R-:W-:Y:S05]  /*32c0*/  @!P0 BRA `(.L_x_18) ;  /* 0x0000000400148947 */ /* 0x000fea0003800000 */
[----:B------:R-:W-:Y:S02]  /*32d0*/  FSETP.NEU.FTZ.AND P1, PT, |R0|, +INF , PT ;  /* 0x7f8000000000780b */ /* 0x000fe40003f3d200 */
[----:B------:R-:W-:-:S04]  /*32e0*/  LOP3.LUT P0, RZ, R3, 0x7fffffff, RZ, 0xc0, !PT ;  /* 0x7fffffff03ff7812 */ /* 0x000fc8000780c0ff */
[----:B------:R-:W-:-:S13]  /*32f0*/  PLOP3.LUT P0, PT, P1, P0, PT, 0x2f, 0xf2 ;  /* 0x0000000000f2781c */ /* 0x000fda0000f00577 */
[----:B------:R-:W-:Y:S05]  /*3300*/  @P0 BREAK.RELIABLE B2 ;  /* 0x0000000000020942 */ /* 0x000fea0003800100 */
[----:B------:R-:W-:Y:S05]  /*3310*/  @P0 BRA `(.L_x_19) ;  /* 0x0000000000f40947 */ /* 0x000fea0003800000 */
[----:B------:R-:W-:-:S13]  /*3320*/  ISETP.GE.AND P0, PT, R6, RZ, PT ;  /* 0x000000ff0600720c */ /* 0x000fda0003f06270 */
[----:B------:R-:W-:Y:S02]  /*3330*/  @P0 IMAD.MOV.U32 R3, RZ, RZ, RZ ;  /* 0x000000ffff030224 */ /* 0x000fe400078e00ff */
[----:B------:R-:W-:Y:S01]  /*3340*/  @!P0 FFMA R2, R0, 1.84467440737095516160e+19, RZ ;  /* 0x5f80000000028823 */ /* 0x000fe200000000ff */
[----:B------:R-:W-:-:S07]  /*3350*/  @!P0 IMAD.MOV.U32 R3, RZ, RZ, -0x40 ;  /* 0xffffffc0ff038424 */ /* 0x000fce00078e00ff */
.L_x_15:
[----:B------:R-:W-:Y:S05]  /*3360*/  BSYNC.RELIABLE B2 ;  /* 0x0000000000027941 */ /* 0x000fea0003800100 */
.L_x_14:
[----:B------:R-:W-:Y:S01]  /*3370*/  UMOV UR4, 0x437a0000 ;  /* 0x437a000000047882 */ /* 0x000fe20000000000 */
[----:B------:R-:W-:Y:S01]  /*3380*/  VIADD R5, R5, 0xffffff81 ;  /* 0xffffff8105057836 */ /* 0x000fe20000000000 */
[----:B------:R-:W-:Y:S01]  /*3390*/  UIADD3 UR4, UPT, UPT, UR4, -0x3800000, URZ ;  /* 0xfc80000004047890 */ /* 0x000fe2000fffe0ff */
[----:B------:R-:W-:Y:S02]  /*33a0*/  BSSY.RECONVERGENT B2, `(.L_x_20) ;  /* 0x0000033000027945 */ /* 0x000fe40003800200 */
[----:B------:R-:W-:Y:S01]  /*33b0*/  IMAD R0, R5, -0x800000, R2 ;  /* 0xff80000005007824 */ /* 0x000fe200078e0202 */
[----:B------:R-:W-:Y:S02]  /*33c0*/  IADD3 R3, PT, PT, R3, -0x7, R5 ;  /* 0xfffffff903037810 */ /* 0x000fe40007ffe005 */
[----:B------:R-:W-:-:S03]  /*33d0*/  FADD.FTZ R7, -RZ, -UR4 ;  /* 0x80000004ff077e21 */ /* 0x000fc60008010100 */
[----:B------:R-:W0:Y:S02]  /*33e0*/  MUFU.RCP R6, UR4 ;  /* 0x0000000400067d08 */ /* 0x000e240008001000 */
[----:B0-----:R-:W-:-:S04]  /*33f0*/  FFMA R9, R6, R7, 1 ;  /* 0x3f80000006097423 */ /* 0x001fc80000000007 */
[----:B------:R-:W-:-:S04]  /*3400*/  FFMA R9, R6, R9, R6 ;  /* 0x0000000906097223 */ /* 0x000fc80000000006 */
[----:B------:R-:W-:-:S04]  /*3410*/  FFMA R2, R0, R9, RZ ;  /* 0x0000000900027223 */ /* 0x000fc800000000ff */
[----:B------:R-:W-:-:S04]  /*3420*/  FFMA R6, R7, R2, R0 ;  /* 0x0000000207067223 */ /* 0x000fc80000000000 */
[----:B------:R-:W-:-:S04]  /*3430*/  FFMA R6, R9, R6, R2 ;  /* 0x0000000609067223 */ /* 0x000fc80000000002 */
[----:B------:R-:W-:-:S04]  /*3440*/  FFMA R7, R7, R6, R0 ;  /* 0x0000000607077223 */ /* 0x000fc80000000000 */
[----:B------:R-:W-:-:S05]  /*3450*/  FFMA R0, R9, R7, R6 ;  /* 0x0000000709007223 */ /* 0x000fca0000000006 */
[----:B------:R-:W-:-:S04]  /*3460*/  SHF.R.U32.HI R2, RZ, 0x17, R0 ;  /* 0x00000017ff027819 */ /* 0x000fc80000011600 */
[----:B------:R-:W-:-:S05]  /*3470*/  LOP3.LUT R2, R2, 0xff, RZ, 0xc0, !PT ;  /* 0x000000ff02027812 */ /* 0x000fca00078ec0ff */
[----:B------:R-:W-:-:S04]  /*3480*/  IMAD.IADD R5, R2, 0x1, R3 ;  /* 0x0000000102057824 */ /* 0x000fc800078e0203 */
[----:B------:R-:W-:-:S05]  /*3490*/  VIADD R2, R5, 0xffffffff ;  /* 0xffffffff05027836 */ /* 0x000fca0000000000 */
[----:B------:R-:W-:-:S13]  /*34a0*/  ISETP.GE.U32.AND P0, PT, R2, 0xfe, PT ;  /* 0x000000fe0200780c */ /* 0x000fda0003f06070 */
[----:B------:R-:W-:Y:S05]  /*34b0*/  @!P0 BRA `(.L_x_21) ;  /* 0x0000000000808947 */ /* 0x000fea0003800000 */
[----:B------:R-:W-:-:S13]  /*34c0*/  ISETP.GT.AND P0, PT, R5, 0xfe, PT ;  /* 0x000000fe0500780c */ /* 0x000fda0003f04270 */
[----:B------:R-:W-:Y:S05]  /*34d0*/  @P0 BRA `(.L_x_22) ;  /* 0x00000000006c0947 */ /* 0x000fea0003800000 */
[----:B------:R-:W-:-:S13]  /*34e0*/  ISETP.GE.AND P0, PT, R5, 0x1, PT ;  /* 0x000000010500780c */ /* 0x000fda0003f06270 */
[----:B------:R-:W-:Y:S05]  /*34f0*/  @P0 BRA `(.L_x_23) ;  /* 0x0000000000740947 */ /* 0x000fea0003800000 */
[----:B------:R-:W-:Y:S02]  /*3500*/  ISETP.GE.AND P0, PT, R5, -0x18, PT ;  /* 0xffffffe80500780c */ /* 0x000fe40003f06270 */
[----:B------:R-:W-:-:S11]  /*3510*/  LOP3.LUT R0, R0, 0x80000000, RZ, 0xc0, !PT ;  /* 0x8000000000007812 */ /* 0x000fd600078ec0ff */
[----:B------:R-:W-:Y:S05]  /*3520*/  @!P0 BRA `(.L_x_23) ;  /* 0x0000000000688947 */ /* 0x000fea0003800000 */
[-CC-:B------:R-:W-:Y:S01]  /*3530*/  FFMA.RZ R2, R9, R7.reuse, R6.reuse ;  /* 0x0000000709027223 */ /* 0x180fe2000000c006 */
[C---:B------:R-:W-:Y:S02]  /*3540*/  ISETP.NE.AND P2, PT, R5.reuse, RZ, PT ;  /* 0x000000ff0500720c */ /* 0x040fe40003f45270 */
[----:B------:R-:W-:Y:S02]  /*3550*/  ISETP.NE.AND P1, PT, R5, RZ, PT ;  /* 0x000000ff0500720c */ /* 0x000fe40003f25270 */
[----:B------:R-:W-:Y:S01]  /*3560*/  LOP3.LUT R3, R2, 0x7fffff, RZ, 0xc0, !PT ;  /* 0x007fffff02037812 */ /* 0x000fe200078ec0ff */
[CCC-:B------:R-:W-:Y:S01]  /*3570*/  FFMA.RP R2, R9.reuse, R7.reuse, R6.reuse ;  /* 0x0000000709027223 */ /* 0x1c0fe20000008006 */
[----:B------:R-:W-:Y:S01]  /*3580*/  FFMA.RM R9, R9, R7, R6 ;  /* 0x0000000709097223 */ /* 0x000fe20000004006 */
[----:B------:R-:W-:Y:S01]  /*3590*/  VIADD R6, R5, 0x20 ;  /* 0x0000002005067836 */ /* 0x000fe20000000000 */
[----:B------:R-:W-:Y:S01]  /*35a0*/  LOP3.LUT R3, R3, 0x800000, RZ, 0xfc, !PT ;  /* 0x0080000003037812 */ /* 0x000fe200078efcff */
[----:B------:R-:W-:-:S02]  /*35b0*/  IMAD.MOV R5, RZ, RZ, -R5 ;  /* 0x000000ffff057224 */ /* 0x000fc400078e0a05 */
[----:B------:R-:W-:Y:S02]  /*35c0*/  FSETP.NEU.FTZ.AND P0, PT, R2, R9, PT ;  /* 0x000000090200720b */ /* 0x000fe40003f1d000 */
[----:B------:R-:W-:Y:S02]  /*35d0*/  SHF.L.U32 R6, R3, R6, RZ ;  /* 0x0000000603067219 */ /* 0x000fe400000006ff */
[----:B------:R-:W-:Y:S02]  /*35e0*/  SEL R2, R5, RZ, P2 ;  /* 0x000000ff05027207 */ /* 0x000fe40001000000 */
[----:B------:R-:W-:Y:S02]  /*35f0*/  ISETP.NE.AND P1, PT, R6, RZ, P1 ;  /* 0x000000ff0600720c */ /* 0x000fe40000f25270 */
[----:B------:R-:W-:Y:S02]  /*3600*/  SHF.R.U32.HI R2, RZ, R2, R3 ;  /* 0x00000002ff027219 */ /* 0x000fe40000011603 */
[----:B------:R-:W-:-:S02]  /*3610*/  PLOP3.LUT P0, PT, P0, P1, PT, 0xf8, 0x8f ;  /* 0x00000000008f781c */ /* 0x000fc40000703f70 */
[----:B------:R-:W-:Y:S02]  /*3620*/  SHF.R.U32.HI R6, RZ, 0x1, R2 ;  /* 0x00000001ff067819 */ /* 0x000fe40000011602 */
[----:B------:R-:W-:-:S04]  /*3630*/  SEL R3, RZ, 0x1, !P0 ;  /* 0x00000001ff037807 */ /* 0x000fc80004000000 */
[----:B------:R-:W-:-:S04]  /*3640*/  LOP3.LUT R3, R3, 0x1, R6, 0xf8, !PT ;  /* 0x0000000103037812 */ /* 0x000fc800078ef806 */
[----:B------:R-:W-:-:S05]  /*3650*/  LOP3.LUT R3, R3, R2, RZ, 0xc0, !PT ;  /* 0x0000000203037212 */ /* 0x000fca00078ec0ff */
[----:B------:R-:W-:-:S05]  /*3660*/  IMAD.IADD R3, R6, 0x1, R3 ;  /* 0x0000000106037824 */ /* 0x000fca00078e0203 */
[----:B------:R-:W-:Y:S01]  /*3670*/  LOP3.LUT R0, R3, R0, RZ, 0xfc, !PT ;  /* 0x0000000003007212 */ /* 0x000fe200078efcff */
[----:B------:R-:W-:Y:S06]  /*3680*/  BRA `(.L_x_23) ;  /* 0x0000000000107947 */ /* 0x000fec0003800000 */
.L_x_22:
[----:B------:R-:W-:-:S04]  /*3690*/  LOP3.LUT R0, R0, 0x80000000, RZ, 0xc0, !PT ;  /* 0x8000000000007812 */ /* 0x000fc800078ec0ff */
[----:B------:R-:W-:Y:S01]  /*36a0*/  LOP3.LUT R0, R0, 0x7f800000, RZ, 0xfc, !PT ;  /* 0x7f80000000007812 */ /* 0x000fe200078efcff */
[----:B------:R-:W-:Y:S06]  /*36b0*/  BRA `(.L_x_23) ;  /* 0x0000000000047947 */ /* 0x000fec0003800000 */
.L_x_21:
[----:B------:R-:W-:-:S07]  /*36c0*/  IMAD R0, R3, 0x800000, R0 ;  /* 0x0080000003007824 */ /* 0x000fce00078e0200 */
.L_x_23:
[----:B------:R-:W-:Y:S05]  /*36d0*/  BSYNC.RECONVERGENT B2 ;  /* 0x0000000000027941 */ /* 0x000fea0003800200 */
.L_x_20:
[----:B------:R-:W-:Y:S05]  /*36e0*/  BRA `(.L_x_24) ;  /* 0x0000000000207947 */ /* 0x000fea0003800000 */
.L_x_19:
[----:B------:R-:W-:-:S04]  /*36f0*/  LOP3.LUT R0, R3, 0x80000000, R2, 0x48, !PT ;  /* 0x8000000003007812 */ /* 0x000fc800078e4802 */
[----:B------:R-:W-:Y:S01]  /*3700*/  LOP3.LUT R0, R0, 0x7f800000, RZ, 0xfc, !PT ;  /* 0x7f80000000007812 */ /* 0x000fe200078efcff */
[----:B------:R-:W-:Y:S06]  /*3710*/  BRA `(.L_x_24) ;  /* 0x0000000000147947 */ /* 0x000fec0003800000 */
.L_x_18:
[----:B------:R-:W-:Y:S01]  /*3720*/  LOP3.LUT R0, R3, 0x80000000, R2, 0x48, !PT ;  /* 0x8000000003007812 */ /* 0x000fe200078e4802 */
[----:B------:R-:W-:Y:S06]  /*3730*/  BRA `(.L_x_24) ;  /* 0x00000000000c7947 */ /* 0x000fec0003800000 */
.L_x_17:
[----:B------:R-:W0:Y:S01]  /*3740*/  MUFU.RSQ R0, -QNAN ;  /* 0xffc0000000007908 */ /* 0x000e220000001400 */
[----:B------:R-:W-:Y:S05]  /*3750*/  BRA `(.L_x_24) ;  /* 0x0000000000047947 */ /* 0x000fea0003800000 */
.L_x_16:
[----:B------:R-:W-:-:S07]  /*3760*/  FADD.FTZ R0, R0, 250 ;  /* 0x437a000000007421 */ /* 0x000fce0000010000 */
.L_x_24:
[----:B------:R-:W-:Y:S05]  /*3770*/  BSYNC.RECONVERGENT B0 ;  /* 0x0000000000007941 */ /* 0x000fea0003800200 */
.L_x_13:
[----:B------:R-:W-:-:S04]  /*3780*/  IMAD.MOV.U32 R5, RZ, RZ, 0x0 ;  /* 0x00000000ff057424 */ /* 0x000fc800078e00ff */
[----:B0-----:R-:W-:Y:S05]  /*3790*/  RET.REL.NODEC R4 `(kernel) ;  /* 0xffffffc804187950 */ /* 0x001fea0003c3ffff */
.L_x_25:
[----:B------:R-:W-:-:S00]  /*37a0*/  BRA `(.L_x_25) ;  /* 0xfffffffc00fc7947 */ /* 0x000fc0000383ffff */
[----:B------:R-:W-:-:S00]  /*37b0*/  NOP ;  /* 0x0000000000007918 */ /* 0x000fc00000000000 */
        /* <DEDUP_REMOVED lines=12> */
.L_x_26:


//--------------------- .nv.global.init           --------------------------
	.section	.nv.global.init,"aw",@progbits
.nv.global.init:
	.type		$str,@object
	.size		$str,($str$1 - $str)
$str:
        /*0000*/ 	.byte	0x25, 0x64, 0x2c, 0x20, 0x39, 0x39, 0x39, 0x2c, 0x20, 0x25, 0x64, 0x0a, 0x00
	.type		$str$1,@object
	.size		$str$1,(.L_1 - $str$1)
$str$1:
        /*000d*/ 	.byte	0x25, 0x64, 0x2c, 0x20, 0x25, 0x64, 0x2c, 0x20, 0x25, 0x2e, 0x33, 0x66, 0x0a, 0x00
.L_1:


//--------------------- .nv.shared.reserved.0     --------------------------
	.section	.nv.shared.reserved.0,"aw",@nobits
	.weak		__nv_reservedSMEM_offset_0_alias
	.size		__nv_reservedSMEM_offset_0_alias, 0, 64
	.other		__nv_reservedSMEM_offset_0_alias,@"STO_CUDA_RESERVED_SHARED STV_DEFAULT"
__nv_reservedSMEM_offset_0_alias:
	.zero		0
	.zero		64


//--------------------- .nv.constant0.kernel      --------------------------
	.section	.nv.constant0.kernel,"a",@progbits
	.sectionflags	@""
	.align	4
.nv.constant0.kernel:
	.zero		924


//--------------------- SYMBOLS --------------------------

	.type		.nv.reservedSmem.offset0,@object
	.size		.nv.reservedSmem.offset0,0x4
	.type		vprintf,@function
